//
// Generated by NVIDIA NVVM Compiler
//
// Compiler Build ID: CL-36424714
// Cuda compilation tools, release 13.0, V13.0.88
// Based on NVVM 20.0.0
//

.version 9.0
.target sm_100
.address_size 64

	// .globl	_Z8AtualizaPdS_i
.extern .shared .align 16 .b8 sdata[];

.visible .entry _Z8AtualizaPdS_i(
	.param .u64 .ptr .align 1 _Z8AtualizaPdS_i_param_0,
	.param .u64 .ptr .align 1 _Z8AtualizaPdS_i_param_1,
	.param .u32 _Z8AtualizaPdS_i_param_2
)
{
	.reg .pred 	%p<3>;
	.reg .b32 	%r<6>;
	.reg .b64 	%rd<11>;
	.reg .b64 	%fd<8>;

	ld.param.u64 	%rd3, [_Z8AtualizaPdS_i_param_0];
	ld.param.u64 	%rd2, [_Z8AtualizaPdS_i_param_1];
	ld.param.u32 	%r2, [_Z8AtualizaPdS_i_param_2];
	cvta.to.global.u64 	%rd1, %rd3;
	mov.u32 	%r3, %ctaid.x;
	mov.u32 	%r4, %ntid.x;
	mov.u32 	%r5, %tid.x;
	mad.lo.s32 	%r1, %r3, %r4, %r5;
	setp.ne.s32 	%p1, %r1, 0;
	@%p1 bra 	$L__BB0_2;
	mul.wide.s32 	%rd8, %r2, 8;
	add.s64 	%rd9, %rd1, %rd8;
	mov.b64 	%rd10, 0;
	st.global.u64 	[%rd9], %rd10;
	st.global.u64 	[%rd1], %rd10;
	bra.uni 	$L__BB0_4;
$L__BB0_2:
	setp.ge.s32 	%p2, %r1, %r2;
	@%p2 bra 	$L__BB0_4;
	cvta.to.global.u64 	%rd4, %rd2;
	mul.wide.s32 	%rd5, %r1, 8;
	add.s64 	%rd6, %rd4, %rd5;
	ld.global.f64 	%fd1, [%rd6];
	ld.global.f64 	%fd2, [%rd6+-8];
	add.f64 	%fd3, %fd1, %fd1;
	sub.f64 	%fd4, %fd2, %fd3;
	ld.global.f64 	%fd5, [%rd6+8];
	add.f64 	%fd6, %fd4, %fd5;
	fma.rn.f64 	%fd7, %fd6, 0d3FDCCCCCCCCCCCCB, %fd1;
	add.s64 	%rd7, %rd1, %rd5;
	st.global.f64 	[%rd7], %fd7;
$L__BB0_4:
	ret;

}
	// .globl	_Z6MaximoPdS_i
.visible .entry _Z6MaximoPdS_i(
	.param .u64 .ptr .align 1 _Z6MaximoPdS_i_param_0,
	.param .u64 .ptr .align 1 _Z6MaximoPdS_i_param_1,
	.param .u32 _Z6MaximoPdS_i_param_2
)
{
	.reg .pred 	%p<7>;
	.reg .b32 	%r<14>;
	.reg .b64 	%rd<9>;
	.reg .b64 	%fd<8>;

	ld.param.u64 	%rd1, [_Z6MaximoPdS_i_param_0];
	ld.param.u64 	%rd2, [_Z6MaximoPdS_i_param_1];
	ld.param.u32 	%r8, [_Z6MaximoPdS_i_param_2];
	mov.u32 	%r1, %ctaid.x;
	mov.u32 	%r13, %ntid.x;
	mov.u32 	%r3, %tid.x;
	mad.lo.s32 	%r4, %r1, %r13, %r3;
	setp.ge.s32 	%p1, %r4, %r8;
	mov.f64 	%fd7, 0d0000000000000000;
	@%p1 bra 	$L__BB1_2;
	cvta.to.global.u64 	%rd3, %rd1;
	mul.wide.s32 	%rd4, %r4, 8;
	add.s64 	%rd5, %rd3, %rd4;
	ld.global.f64 	%fd7, [%rd5];
$L__BB1_2:
	shl.b32 	%r9, %r3, 3;
	mov.u32 	%r10, sdata;
	add.s32 	%r5, %r10, %r9;
	st.shared.f64 	[%r5], %fd7;
	bar.sync 	0;
	setp.lt.u32 	%p2, %r13, 2;
	@%p2 bra 	$L__BB1_7;
$L__BB1_3:
	mov.u32 	%r6, %r13;
	shr.u32 	%r13, %r6, 1;
	setp.ge.u32 	%p3, %r3, %r13;
	@%p3 bra 	$L__BB1_6;
	ld.shared.f64 	%fd5, [%r5];
	shl.b32 	%r11, %r13, 3;
	add.s32 	%r12, %r5, %r11;
	ld.shared.f64 	%fd3, [%r12];
	setp.geu.f64 	%p4, %fd5, %fd3;
	@%p4 bra 	$L__BB1_6;
	st.shared.f64 	[%r5], %fd3;
$L__BB1_6:
	bar.sync 	0;
	setp.gt.u32 	%p5, %r6, 3;
	@%p5 bra 	$L__BB1_3;
$L__BB1_7:
	setp.ne.s32 	%p6, %r3, 0;
	@%p6 bra 	$L__BB1_9;
	ld.shared.f64 	%fd6, [sdata];
	cvta.to.global.u64 	%rd6, %rd2;
	mul.wide.u32 	%rd7, %r1, 8;
	add.s64 	%rd8, %rd6, %rd7;
	st.global.f64 	[%rd8], %fd6;
$L__BB1_9:
	ret;

}


// ===== COMPILED SASS (sm_100) =====

	.target	sm_100

	.elftype	@"ET_EXEC"


//--------------------- .note.nv.tkinfo           --------------------------
	.section	.note.nv.tkinfo,"",@"SHT_NOTE"
	.sectionflags	@"SHF_NOTE_NV_TKINFO"
	.tkinfo
        /*0018*/ 	.word	0x00000002
        /*0030*/ 	.string	""
        /*0030*/ 	.string	"ptxas"
        /*0030*/ 	.string	"Cuda compilation tools, release 13.0, V13.0.88"
        /*0030*/ 	.string	"Build cuda_13.0.r13.0/compiler.36424714_0"
        /*0030*/ 	.string	"-arch sm_100 -m 64 "



//--------------------- .note.nv.cuinfo           --------------------------
	.section	.note.nv.cuinfo,"",@"SHT_NOTE"
	.sectionflags	@"SHF_NOTE_NV_CUINFO"
        /*0018*/ 	.short	0x0002
        /*001a*/ 	.short	0x0064
        /*001c*/ 	.short	0x0082
	.zero		2


//--------------------- .nv.info                  --------------------------
	.section	.nv.info,"",@"SHT_CUDA_INFO"
	.align	4


	//----- nvinfo : EIATTR_REGCOUNT
	.align		4
        /*0000*/ 	.byte	0x04, 0x2f
        /*0002*/ 	.short	(.L_1 - .L_0)
	.align		4
.L_0:
        /*0004*/ 	.word	index@(_Z8AtualizaPdS_i)
        /*0008*/ 	.word	0x00000012


	//----- nvinfo : EIATTR_FRAME_SIZE
	.align		4
.L_1:
        /*000c*/ 	.byte	0x04, 0x11
        /*000e*/ 	.short	(.L_3 - .L_2)
	.align		4
.L_2:
        /*0010*/ 	.word	index@(_Z8AtualizaPdS_i)
        /*0014*/ 	.word	0x00000000


	//----- nvinfo : EIATTR_REGCOUNT
	.align		4
.L_3:
        /*0018*/ 	.byte	0x04, 0x2f
        /*001a*/ 	.short	(.L_5 - .L_4)
	.align		4
.L_4:
        /*001c*/ 	.word	index@(_Z6MaximoPdS_i)
        /*0020*/ 	.word	0x0000000c


	//----- nvinfo : EIATTR_FRAME_SIZE
	.align		4
.L_5:
        /*0024*/ 	.byte	0x04, 0x11
        /*0026*/ 	.short	(.L_7 - .L_6)
	.align		4
.L_6:
        /*0028*/ 	.word	index@(_Z6MaximoPdS_i)
        /*002c*/ 	.word	0x00000000


	//----- nvinfo : EIATTR_MIN_STACK_SIZE
	.align		4
.L_7:
        /*0030*/ 	.byte	0x04, 0x12
        /*0032*/ 	.short	(.L_9 - .L_8)
	.align		4
.L_8:
        /*0034*/ 	.word	index@(_Z6MaximoPdS_i)
        /*0038*/ 	.word	0x00000000


	//----- nvinfo : EIATTR_MIN_STACK_SIZE
	.align		4
.L_9:
        /*003c*/ 	.byte	0x04, 0x12
        /*003e*/ 	.short	(.L_11 - .L_10)
	.align		4
.L_10:
        /*0040*/ 	.word	index@(_Z8AtualizaPdS_i)
        /*0044*/ 	.word	0x00000000
.L_11:


//--------------------- .nv.compat                --------------------------
	.section	.nv.compat,"",@"SHT_CUDA_COMPAT_INFO"
	.align	4
        /*0000*/ 	.byte	0x02, 0x09, 0x00, 0x00, 0x02, 0x02, 0x01, 0x00, 0x02, 0x05, 0x05, 0x00, 0x03, 0x07, 0x01, 0x01
        /*0010*/ 	.byte	0x02, 0x03, 0x00, 0x00, 0x02, 0x06, 0x01, 0x00, 0x04, 0x0b, 0x08, 0x00, 0x01, 0x00, 0x00, 0x00
        /*0020*/ 	.byte	0x00, 0x00, 0x00, 0x00


//--------------------- .nv.info._Z6MaximoPdS_i   --------------------------
	.section	.nv.info._Z6MaximoPdS_i,"",@"SHT_CUDA_INFO"
	.sectionflags	@""
	.align	4


	//----- nvinfo : EIATTR_CUDA_API_VERSION
	.align		4
        /*0000*/ 	.byte	0x04, 0x37
        /*0002*/ 	.short	(.L_13 - .L_12)
.L_12:
        /*0004*/ 	.word	0x00000082


	//----- nvinfo : EIATTR_KPARAM_INFO
	.align		4
.L_13:
        /*0008*/ 	.byte	0x04, 0x17
        /*000a*/ 	.short	(.L_15 - .L_14)
.L_14:
        /*000c*/ 	.word	0x00000000
        /*0010*/ 	.short	0x0002
        /*0012*/ 	.short	0x0010
        /*0014*/ 	.byte	0x00, 0xf0, 0x11, 0x00


	//----- nvinfo : EIATTR_KPARAM_INFO
	.align		4
.L_15:
        /*0018*/ 	.byte	0x04, 0x17
        /*001a*/ 	.short	(.L_17 - .L_16)
.L_16:
        /*001c*/ 	.word	0x00000000
        /*0020*/ 	.short	0x0001
        /*0022*/ 	.short	0x0008
        /*0024*/ 	.byte	0x00, 0xf5, 0x21, 0x00


	//----- nvinfo : EIATTR_KPARAM_INFO
	.align		4
.L_17:
        /*0028*/ 	.byte	0x04, 0x17
        /*002a*/ 	.short	(.L_19 - .L_18)
.L_18:
        /*002c*/ 	.word	0x00000000
        /*0030*/ 	.short	0x0000
        /*0032*/ 	.short	0x0000
        /*0034*/ 	.byte	0x00, 0xf5, 0x21, 0x00


	//----- nvinfo : EIATTR_SPARSE_MMA_MASK
	.align		4
.L_19:
        /*0038*/ 	.byte	0x03, 0x50
        /*003a*/ 	.short	0x0000


	//----- nvinfo : EIATTR_MAXREG_COUNT
	.align		4
        /*003c*/ 	.byte	0x03, 0x1b
        /*003e*/ 	.short	0x00ff


	//----- nvinfo : EIATTR_NUM_BARRIERS
	.align		4
        /*0040*/ 	.byte	0x02, 0x4c
        /*0042*/ 	.byte	0x01
	.zero		1


	//----- nvinfo : EIATTR_MERCURY_ISA_VERSION
	.align		4
        /*0044*/ 	.byte	0x03, 0x5f
        /*0046*/ 	.short	0x0101


	//----- nvinfo : EIATTR_VRC_CTA_INIT_COUNT
	.align		4
        /*0048*/ 	.byte	0x02, 0x4a
	.zero		1
	.zero		1


	//----- nvinfo : EIATTR_EXIT_INSTR_OFFSETS
	.align		4
        /*004c*/ 	.byte	0x04, 0x1c
        /*004e*/ 	.short	(.L_21 - .L_20)


	//   ....[0]....
.L_20:
        /*0050*/ 	.word	0x00000240


	//   ....[1]....
        /*0054*/ 	.word	0x000002c0


	//----- nvinfo : EIATTR_CRS_STACK_SIZE
	.align		4
.L_21:
        /*0058*/ 	.byte	0x04, 0x1e
        /*005a*/ 	.short	(.L_23 - .L_22)
.L_22:
        /*005c*/ 	.word	0x00000000


	//----- nvinfo : EIATTR_CBANK_PARAM_SIZE
	.align		4
.L_23:
        /*0060*/ 	.byte	0x03, 0x19
        /*0062*/ 	.short	0x0014


	//----- nvinfo : EIATTR_PARAM_CBANK
	.align		4
        /*0064*/ 	.byte	0x04, 0x0a
        /*0066*/ 	.short	(.L_25 - .L_24)
	.align		4
.L_24:
        /*0068*/ 	.word	index@(.nv.constant0._Z6MaximoPdS_i)
        /*006c*/ 	.short	0x0380
        /*006e*/ 	.short	0x0014


	//----- nvinfo : EIATTR_SW_WAR
	.align		4
.L_25:
        /*0070*/ 	.byte	0x04, 0x36
        /*0072*/ 	.short	(.L_27 - .L_26)
.L_26:
        /*0074*/ 	.word	0x00000008
.L_27:


//--------------------- .nv.info._Z8AtualizaPdS_i --------------------------
	.section	.nv.info._Z8AtualizaPdS_i,"",@"SHT_CUDA_INFO"
	.sectionflags	@""
	.align	4


	//----- nvinfo : EIATTR_CUDA_API_VERSION
	.align		4
        /*0000*/ 	.byte	0x04, 0x37
        /*0002*/ 	.short	(.L_29 - .L_28)
.L_28:
        /*0004*/ 	.word	0x00000082


	//----- nvinfo : EIATTR_KPARAM_INFO
	.align		4
.L_29:
        /*0008*/ 	.byte	0x04, 0x17
        /*000a*/ 	.short	(.L_31 - .L_30)
.L_30:
        /*000c*/ 	.word	0x00000000
        /*0010*/ 	.short	0x0002
        /*0012*/ 	.short	0x0010
        /*0014*/ 	.byte	0x00, 0xf0, 0x11, 0x00


	//----- nvinfo : EIATTR_KPARAM_INFO
	.align		4
.L_31:
        /*0018*/ 	.byte	0x04, 0x17
        /*001a*/ 	.short	(.L_33 - .L_32)
.L_32:
        /*001c*/ 	.word	0x00000000
        /*0020*/ 	.short	0x0001
        /*0022*/ 	.short	0x0008
        /*0024*/ 	.byte	0x00, 0xf5, 0x21, 0x00


	//----- nvinfo : EIATTR_KPARAM_INFO
	.align		4
.L_33:
        /*0028*/ 	.byte	0x04, 0x17
        /*002a*/ 	.short	(.L_35 - .L_34)
.L_34:
        /*002c*/ 	.word	0x00000000
        /*0030*/ 	.short	0x0000
        /*0032*/ 	.short	0x0000
        /*0034*/ 	.byte	0x00, 0xf5, 0x21, 0x00


	//----- nvinfo : EIATTR_SPARSE_MMA_MASK
	.align		4
.L_35:
        /*0038*/ 	.byte	0x03, 0x50
        /*003a*/ 	.short	0x0000


	//----- nvinfo : EIATTR_MAXREG_COUNT
	.align		4
        /*003c*/ 	.byte	0x03, 0x1b
        /*003e*/ 	.short	0x00ff


	//----- nvinfo : EIATTR_MERCURY_ISA_VERSION
	.align		4
        /*0040*/ 	.byte	0x03, 0x5f
        /*0042*/ 	.short	0x0101


	//----- nvinfo : EIATTR_VRC_CTA_INIT_COUNT
	.align		4
        /*0044*/ 	.byte	0x02, 0x4a
	.zero		1
	.zero		1


	//----- nvinfo : EIATTR_EXIT_INSTR_OFFSETS
	.align		4
        /*0048*/ 	.byte	0x04, 0x1c
        /*004a*/ 	.short	(.L_37 - .L_36)


	//   ....[0]....
.L_36:
        /*004c*/ 	.word	0x000000d0


	//   ....[1]....
        /*0050*/ 	.word	0x00000100


	//   ....[2]....
        /*0054*/ 	.word	0x000001f0


	//----- nvinfo : EIATTR_CBANK_PARAM_SIZE
	.align		4
.L_37:
        /*0058*/ 	.byte	0x03, 0x19
        /*005a*/ 	.short	0x0014


	//----- nvinfo : EIATTR_PARAM_CBANK
	.align		4
        /*005c*/ 	.byte	0x04, 0x0a
        /*005e*/ 	.short	(.L_39 - .L_38)
	.align		4
.L_38:
        /*0060*/ 	.word	index@(.nv.constant0._Z8AtualizaPdS_i)
        /*0064*/ 	.short	0x0380
        /*0066*/ 	.short	0x0014


	//----- nvinfo : EIATTR_SW_WAR
	.align		4
.L_39:
        /*0068*/ 	.byte	0x04, 0x36
        /*006a*/ 	.short	(.L_41 - .L_40)
.L_40:
        /*006c*/ 	.word	0x00000008
.L_41:


//--------------------- .nv.callgraph             --------------------------
	.section	.nv.callgraph,"",@"SHT_CUDA_CALLGRAPH"
	.align	4
	.sectionentsize	8
	.align		4
        /*0000*/ 	.word	0x00000000
	.align		4
        /*0004*/ 	.word	0xffffffff
	.align		4
        /*0008*/ 	.word	0x00000000
	.align		4
        /*000c*/ 	.word	0xfffffffe
	.align		4
        /*0010*/ 	.word	0x00000000
	.align		4
        /*0014*/ 	.word	0xfffffffd
	.align		4
        /*0018*/ 	.word	0x00000000
	.align		4
        /*001c*/ 	.word	0xfffffffc


//--------------------- .text._Z6MaximoPdS_i      --------------------------
	.section	.text._Z6MaximoPdS_i,"ax",@progbits
	.align	128
        .global         _Z6MaximoPdS_i
        .type           _Z6MaximoPdS_i,@function
        .size           _Z6MaximoPdS_i,(.L_x_6 - _Z6MaximoPdS_i)
        .other          _Z6MaximoPdS_i,@"STO_CUDA_ENTRY STV_DEFAULT"
_Z6MaximoPdS_i:
.text._Z6MaximoPdS_i:
[----:B------:R-:W-:Y:S01]  /*0000*/  LDC R1, c[0x0][0x37c] ;  /* 0x0000df00ff017b82 */ /* 0x000fe20000000800 */
[----:B------:R-:W0:Y:S01]  /*0010*/  S2R R9, SR_CTAID.X ;  /* 0x0000000000097919 */ /* 0x000e220000002500 */
[----:B------:R-:W0:Y:S01]  /*0020*/  LDCU UR8, c[0x0][0x360] ;  /* 0x00006c00ff0877ac */ /* 0x000e220008000800 */
[----:B------:R-:W-:Y:S01]  /*0030*/  CS2R R2, SRZ ;  /* 0x0000000000027805 */ /* 0x000fe2000001ff00 */
[----:B------:R-:W0:Y:S01]  /*0040*/  S2R R6, SR_TID.X ;  /* 0x0000000000067919 */ /* 0x000e220000002100 */
[----:B------:R-:W1:Y:S01]  /*0050*/  LDCU UR4, c[0x0][0x390] ;  /* 0x00007200ff0477ac */ /* 0x000e620008000800 */
[----:B------:R-:W2:Y:S01]  /*0060*/  LDCU.64 UR6, c[0x0][0x358] ;  /* 0x00006b00ff0677ac */ /* 0x000ea20008000a00 */
[----:B0-----:R-:W-:-:S05]  /*0070*/  IMAD R7, R9, UR8, R6 ;  /* 0x0000000809077c24 */ /* 0x001fca000f8e0206 */
[----:B-1----:R-:W-:-:S13]  /*0080*/  ISETP.GE.AND P0, PT, R7, UR4, PT ;  /* 0x0000000407007c0c */ /* 0x002fda000bf06270 */
[----:B------:R-:W0:Y:S02]  /*0090*/  @!P0 LDC.64 R4, c[0x0][0x380] ;  /* 0x0000e000ff048b82 */ /* 0x000e240000000a00 */
[----:B0-----:R-:W-:-:S05]  /*00a0*/  @!P0 IMAD.WIDE R4, R7, 0x8, R4 ;  /* 0x0000000807048825 */ /* 0x001fca00078e0204 */
[----:B--2---:R-:W2:Y:S01]  /*00b0*/  @!P0 LDG.E.64 R2, desc[UR6][R4.64] ;  /* 0x0000000604028981 */ /* 0x004ea2000c1e1b00 */
[----:B------:R-:W0:Y:S01]  /*00c0*/  S2UR UR5, SR_CgaCtaId ;  /* 0x00000000000579c3 */ /* 0x000e220000008800 */
[----:B------:R-:W-:Y:S01]  /*00d0*/  IMAD.U32 R0, RZ, RZ, UR8 ;  /* 0x00000008ff007e24 */ /* 0x000fe2000f8e00ff */
[----:B------:R-:W-:-:S04]  /*00e0*/  UMOV UR4, 0x400 ;  /* 0x0000040000047882 */ /* 0x000fc80000000000 */
[----:B------:R-:W-:Y:S01]  /*00f0*/  ISETP.GE.U32.AND P0, PT, R0, 0x2, PT ;  /* 0x000000020000780c */ /* 0x000fe20003f06070 */
[----:B0-----:R-:W-:-:S06]  /*0100*/  ULEA UR4, UR5, UR4, 0x18 ;  /* 0x0000000405047291 */ /* 0x001fcc000f8ec0ff */
[----:B------:R-:W-:-:S05]  /*0110*/  LEA R7, R6, UR4, 0x3 ;  /* 0x0000000406077c11 */ /* 0x000fca000f8e18ff */
[----:B--2---:R0:W-:Y:S01]  /*0120*/  STS.64 [R7], R2 ;  /* 0x0000000207007388 */ /* 0x0041e20000000a00 */
[----:B------:R-:W-:Y:S06]  /*0130*/  BAR.SYNC.DEFER_BLOCKING 0x0 ;  /* 0x0000000000007b1d */ /* 0x000fec0000010000 */
[----:B------:R-:W-:Y:S05]  /*0140*/  @!P0 BRA `(.L_x_0) ;  /* 0x0000000000388947 */ /* 0x000fea0003800000 */
.L_x_3:
[--C-:B------:R-:W-:Y:S01]  /*0150*/  IMAD.MOV.U32 R8, RZ, RZ, R0.reuse ;  /* 0x000000ffff087224 */ /* 0x100fe200078e0000 */
[----:B------:R-:W-:Y:S01]  /*0160*/  SHF.R.U32.HI R0, RZ, 0x1, R0 ;  /* 0x00000001ff007819 */ /* 0x000fe20000011600 */
[----:B------:R-:W-:Y:S03]  /*0170*/  BSSY.RECONVERGENT B0, `(.L_x_1) ;  /* 0x0000008000007945 */ /* 0x000fe60003800200 */
[----:B------:R-:W-:-:S13]  /*0180*/  ISETP.GE.U32.AND P0, PT, R6, R0, PT ;  /* 0x000000000600720c */ /* 0x000fda0003f06070 */
[----:B-1----:R-:W-:Y:S05]  /*0190*/  @P0 BRA `(.L_x_2) ;  /* 0x0000000000140947 */ /* 0x002fea0003800000 */
[----:B------:R-:W-:Y:S01]  /*01a0*/  IMAD R4, R0, 0x8, R7 ;  /* 0x0000000800047824 */ /* 0x000fe200078e0207 */
[----:B0-----:R-:W-:Y:S05]  /*01b0*/  LDS.64 R2, [R7] ;  /* 0x0000000007027984 */ /* 0x001fea0000000a00 */
[----:B------:R-:W0:Y:S02]  /*01c0*/  LDS.64 R4, [R4] ;  /* 0x0000000004047984 */ /* 0x000e240000000a00 */
[----:B0-----:R-:W-:-:S14]  /*01d0*/  DSETP.GEU.AND P0, PT, R2, R4, PT ;  /* 0x000000040200722a */ /* 0x001fdc0003f0e000 */
[----:B------:R1:W-:Y:S02]  /*01e0*/  @!P0 STS.64 [R7], R4 ;  /* 0x0000000407008388 */ /* 0x0003e40000000a00 */
.L_x_2:
[----:B------:R-:W-:Y:S05]  /*01f0*/  BSYNC.RECONVERGENT B0 ;  /* 0x0000000000007941 */ /* 0x000fea0003800200 */
.L_x_1:
[----:B------:R-:W-:Y:S01]  /*0200*/  BAR.SYNC.DEFER_BLOCKING 0x0 ;  /* 0x0000000000007b1d */ /* 0x000fe20000010000 */
[----:B------:R-:W-:-:S13]  /*0210*/  ISETP.GT.U32.AND P0, PT, R8, 0x3, PT ;  /* 0x000000030800780c */ /* 0x000fda0003f04070 */
[----:B------:R-:W-:Y:S05]  /*0220*/  @P0 BRA `(.L_x_3) ;  /* 0xfffffffc00c80947 */ /* 0x000fea000383ffff */
.L_x_0:
[----:B------:R-:W-:-:S13]  /*0230*/  ISETP.NE.AND P0, PT, R6, RZ, PT ;  /* 0x000000ff0600720c */ /* 0x000fda0003f05270 */
[----:B------:R-:W-:Y:S05]  /*0240*/  @P0 EXIT ;  /* 0x000000000000094d */ /* 0x000fea0003800000 */
[----:B------:R-:W2:Y:S01]  /*0250*/  S2UR UR5, SR_CgaCtaId ;  /* 0x00000000000579c3 */ /* 0x000ea20000008800 */
[----:B------:R-:W-:-:S07]  /*0260*/  UMOV UR4, 0x400 ;  /* 0x0000040000047882 */ /* 0x000fce0000000000 */
[----:B-1----:R-:W1:Y:S01]  /*0270*/  LDC.64 R4, c[0x0][0x388] ;  /* 0x0000e200ff047b82 */ /* 0x002e620000000a00 */
[----:B--2---:R-:W-:Y:S01]  /*0280*/  ULEA UR4, UR5, UR4, 0x18 ;  /* 0x0000000405047291 */ /* 0x004fe2000f8ec0ff */
[----:B-1----:R-:W-:-:S08]  /*0290*/  IMAD.WIDE.U32 R4, R9, 0x8, R4 ;  /* 0x0000000809047825 */ /* 0x002fd000078e0004 */
[----:B0-----:R-:W0:Y:S04]  /*02a0*/  LDS.64 R2, [UR4] ;  /* 0x00000004ff027984 */ /* 0x001e280008000a00 */
[----:B0-----:R-:W-:Y:S01]  /*02b0*/  STG.E.64 desc[UR6][R4.64], R2 ;  /* 0x0000000204007986 */ /* 0x001fe2000c101b06 */
[----:B------:R-:W-:Y:S05]  /*02c0*/  EXIT ;  /* 0x000000000000794d */ /* 0x000fea0003800000 */
.L_x_4:
[----:B------:R-:W-:-:S00]  /*02d0*/  BRA `(.L_x_4) ;  /* 0xfffffffc00fc7947 */ /* 0x000fc0000383ffff */
[----:B------:R-:W-:-:S00]  /*02e0*/  NOP ;  /* 0x0000000000007918 */ /* 0x000fc00000000000 */
        /* <DEDUP_REMOVED lines=9> */
.L_x_6:


//--------------------- .text._Z8AtualizaPdS_i    --------------------------
	.section	.text._Z8AtualizaPdS_i,"ax",@progbits
	.align	128
        .global         _Z8AtualizaPdS_i
        .type           _Z8AtualizaPdS_i,@function
        .size           _Z8AtualizaPdS_i,(.L_x_7 - _Z8AtualizaPdS_i)
        .other          _Z8AtualizaPdS_i,@"STO_CUDA_ENTRY STV_DEFAULT"
_Z8AtualizaPdS_i:
.text._Z8AtualizaPdS_i:
[----:B------:R-:W-:Y:S01]  /*0000*/  LDC R1, c[0x0][0x37c] ;  /* 0x0000df00ff017b82 */ /* 0x000fe20000000800 */
[----:B------:R-:W0:Y:S07]  /*0010*/  S2R R0, SR_TID.X ;  /* 0x0000000000007919 */ /* 0x000e2e0000002100 */
[----:B------:R-:W0:Y:S08]  /*0020*/  S2UR UR4, SR_CTAID.X ;  /* 0x00000000000479c3 */ /* 0x000e300000002500 */
[----:B------:R-:W0:Y:S02]  /*0030*/  LDC R15, c[0x0][0x360] ;  /* 0x0000d800ff0f7b82 */ /* 0x000e240000000800 */
[----:B0-----:R-:W-:Y:S01]  /*0040*/  IMAD R15, R15, UR4, R0 ;  /* 0x000000040f0f7c24 */ /* 0x001fe2000f8e0200 */
[----:B------:R-:W0:Y:S04]  /*0050*/  LDCU.64 UR4, c[0x0][0x358] ;  /* 0x00006b00ff0477ac */ /* 0x000e280008000a00 */
[----:B------:R-:W-:-:S13]  /*0060*/  ISETP.NE.AND P0, PT, R15, RZ, PT ;  /* 0x000000ff0f00720c */ /* 0x000fda0003f05270 */
[----:B------:R-:W1:Y:S08]  /*0070*/  @!P0 LDC R5, c[0x0][0x390] ;  /* 0x0000e400ff058b82 */ /* 0x000e700000000800 */
[----:B------:R-:W1:Y:S08]  /*0080*/  @!P0 LDC.64 R2, c[0x0][0x380] ;  /* 0x0000e000ff028b82 */ /* 0x000e700000000a00 */
[----:B------:R-:W2:Y:S01]  /*0090*/  @!P0 LDC.64 R6, c[0x0][0x380] ;  /* 0x0000e000ff068b82 */ /* 0x000ea20000000a00 */
[----:B-1----:R-:W-:-:S05]  /*00a0*/  @!P0 IMAD.WIDE R2, R5, 0x8, R2 ;  /* 0x0000000805028825 */ /* 0x002fca00078e0202 */
[----:B0-----:R0:W-:Y:S04]  /*00b0*/  @!P0 STG.E.64 desc[UR4][R2.64], RZ ;  /* 0x000000ff02008986 */ /* 0x0011e8000c101b04 */
[----:B--2---:R0:W-:Y:S01]  /*00c0*/  @!P0 STG.E.64 desc[UR4][R6.64], RZ ;  /* 0x000000ff06008986 */ /* 0x0041e2000c101b04 */
[----:B------:R-:W-:Y:S05]  /*00d0*/  @!P0 EXIT ;  /* 0x000000000000894d */ /* 0x000fea0003800000 */
[----:B------:R-:W1:Y:S02]  /*00e0*/  LDCU UR6, c[0x0][0x390] ;  /* 0x00007200ff0677ac */ /* 0x000e640008000800 */
[----:B-1----:R-:W-:-:S13]  /*00f0*/  ISETP.GE.AND P0, PT, R15, UR6, PT ;  /* 0x000000060f007c0c */ /* 0x002fda000bf06270 */
[----:B------:R-:W-:Y:S05]  /*0100*/  @P0 EXIT ;  /* 0x000000000000094d */ /* 0x000fea0003800000 */
[----:B0-----:R-:W0:Y:S08]  /*0110*/  LDC.64 R2, c[0x0][0x388] ;  /* 0x0000e200ff027b82 */ /* 0x001e300000000a00 */
[----:B------:R-:W1:Y:S01]  /*0120*/  LDC.64 R12, c[0x0][0x380] ;  /* 0x0000e000ff0c7b82 */ /* 0x000e620000000a00 */
[----:B0-----:R-:W-:-:S05]  /*0130*/  IMAD.WIDE R2, R15, 0x8, R2 ;  /* 0x000000080f027825 */ /* 0x001fca00078e0202 */
[----:B------:R-:W2:Y:S04]  /*0140*/  LDG.E.64 R4, desc[UR4][R2.64] ;  /* 0x0000000402047981 */ /* 0x000ea8000c1e1b00 */
[----:B------:R-:W3:Y:S04]  /*0150*/  LDG.E.64 R6, desc[UR4][R2.64+-0x8] ;  /* 0xfffff80402067981 */ /* 0x000ee8000c1e1b00 */
[----:B------:R-:W4:Y:S01]  /*0160*/  LDG.E.64 R10, desc[UR4][R2.64+0x8] ;  /* 0x00000804020a7981 */ /* 0x000f22000c1e1b00 */
[----:B------:R-:W-:Y:S01]  /*0170*/  UMOV UR6, 0xcccccccb ;  /* 0xcccccccb00067882 */ /* 0x000fe20000000000 */
[----:B------:R-:W-:Y:S01]  /*0180*/  UMOV UR7, 0x3fdccccc ;  /* 0x3fdccccc00077882 */ /* 0x000fe20000000000 */
[----:B--2---:R-:W-:-:S08]  /*0190*/  DADD R8, R4, R4 ;  /* 0x0000000004087229 */ /* 0x004fd00000000004 */
[----:B---3--:R-:W-:-:S08]  /*01a0*/  DADD R6, R6, -R8 ;  /* 0x0000000006067229 */ /* 0x008fd00000000808 */
[----:B----4-:R-:W-:-:S08]  /*01b0*/  DADD R6, R6, R10 ;  /* 0x0000000006067229 */ /* 0x010fd0000000000a */
[----:B------:R-:W-:Y:S01]  /*01c0*/  DFMA R6, R6, UR6, R4 ;  /* 0x0000000606067c2b */ /* 0x000fe20008000004 */
[----:B-1----:R-:W-:-:S06]  /*01d0*/  IMAD.WIDE R4, R15, 0x8, R12 ;  /* 0x000000080f047825 */ /* 0x002fcc00078e020c */
[----:B------:R-:W-:Y:S01]  /*01e0*/  STG.E.64 desc[UR4][R4.64], R6 ;  /* 0x0000000604007986 */ /* 0x000fe2000c101b04 */
[----:B------:R-:W-:Y:S05]  /*01f0*/  EXIT ;  /* 0x000000000000794d */ /* 0x000fea0003800000 */
.L_x_5:
        /* <DEDUP_REMOVED lines=16> */
.L_x_7:


//--------------------- .nv.shared._Z6MaximoPdS_i --------------------------
	.section	.nv.shared._Z6MaximoPdS_i,"aw",@nobits
	.sectionflags	@""
	.align	16
	.zero		1024


//--------------------- .nv.shared.reserved.0     --------------------------
	.section	.nv.shared.reserved.0,"aw",@nobits
	.weak		__nv_reservedSMEM_offset_0_alias
	.size		__nv_reservedSMEM_offset_0_alias, 0, 64
	.other		__nv_reservedSMEM_offset_0_alias,@"STO_CUDA_RESERVED_SHARED STV_DEFAULT"
__nv_reservedSMEM_offset_0_alias:
	.zero		0
	.zero		64


//--------------------- .nv.shared._Z8AtualizaPdS_i --------------------------
	.section	.nv.shared._Z8AtualizaPdS_i,"aw",@nobits
	.sectionflags	@""
	.align	16
	.zero		1024


//--------------------- .nv.constant0._Z6MaximoPdS_i --------------------------
	.section	.nv.constant0._Z6MaximoPdS_i,"a",@progbits
	.sectionflags	@""
	.align	4
.nv.constant0._Z6MaximoPdS_i:
	.zero		916


//--------------------- .nv.constant0._Z8AtualizaPdS_i --------------------------
	.section	.nv.constant0._Z8AtualizaPdS_i,"a",@progbits
	.sectionflags	@""
	.align	4
.nv.constant0._Z8AtualizaPdS_i:
	.zero		916


//--------------------- SYMBOLS --------------------------

	.type		.nv.reservedSmem.offset0,@object
	.size		.nv.reservedSmem.offset0,0x4
	.type		.nv.reservedSmem.cap,@object
	.size		.nv.reservedSmem.cap,0x4
